//
// Generated by NVIDIA NVVM Compiler
//
// Compiler Build ID: CL-36424714
// Cuda compilation tools, release 13.0, V13.0.88
// Based on NVVM 20.0.0
//

.version 9.0
.target sm_100
.address_size 64

	// .globl	_Z24CalculateHadamardProductPlS_i

.visible .entry _Z24CalculateHadamardProductPlS_i(
	.param .u64 .ptr .align 1 _Z24CalculateHadamardProductPlS_i_param_0,
	.param .u64 .ptr .align 1 _Z24CalculateHadamardProductPlS_i_param_1,
	.param .u32 _Z24CalculateHadamardProductPlS_i_param_2
)
{
	.reg .pred 	%p<3>;
	.reg .b32 	%r<13>;
	.reg .b64 	%rd<25>;

	ld.param.u64 	%rd10, [_Z24CalculateHadamardProductPlS_i_param_0];
	ld.param.u64 	%rd11, [_Z24CalculateHadamardProductPlS_i_param_1];
	ld.param.u32 	%r1, [_Z24CalculateHadamardProductPlS_i_param_2];
	mov.u32 	%r2, %ctaid.x;
	mov.u32 	%r3, %ntid.x;
	mov.u32 	%r4, %tid.x;
	mad.lo.s32 	%r5, %r2, %r3, %r4;
	cvt.u64.u32 	%rd1, %r5;
	cvt.s64.s32 	%rd2, %r1;
	and.b64  	%rd12, %rd2, -4294967296;
	setp.ne.s64 	%p1, %rd12, 0;
	@%p1 bra 	$L__BB0_2;
	cvt.u32.u64 	%r6, %rd2;
	cvt.u32.u64 	%r7, %rd1;
	div.u32 	%r8, %r7, %r6;
	mul.lo.s32 	%r9, %r8, %r6;
	sub.s32 	%r10, %r7, %r9;
	cvt.u64.u32 	%rd23, %r8;
	cvt.u64.u32 	%rd24, %r10;
	bra.uni 	$L__BB0_3;
$L__BB0_2:
	div.u64 	%rd23, %rd1, %rd2;
	mul.lo.s64 	%rd13, %rd23, %rd2;
	sub.s64 	%rd24, %rd1, %rd13;
$L__BB0_3:
	cvt.u32.u64 	%r11, %rd1;
	mad.lo.s64 	%rd9, %rd24, %rd2, %rd23;
	mul.lo.s32 	%r12, %r1, %r1;
	setp.ge.u32 	%p2, %r11, %r12;
	@%p2 bra 	$L__BB0_5;
	cvta.to.global.u64 	%rd14, %rd10;
	cvta.to.global.u64 	%rd15, %rd11;
	shl.b64 	%rd16, %rd1, 3;
	add.s64 	%rd17, %rd14, %rd16;
	ld.global.u64 	%rd18, [%rd17];
	shl.b64 	%rd19, %rd9, 3;
	add.s64 	%rd20, %rd15, %rd19;
	ld.global.u64 	%rd21, [%rd20];
	mul.lo.s64 	%rd22, %rd21, %rd18;
	st.global.u64 	[%rd17], %rd22;
$L__BB0_5:
	ret;

}
	// .globl	_Z16FindWeightMatrixPlS_i
.visible .entry _Z16FindWeightMatrixPlS_i(
	.param .u64 .ptr .align 1 _Z16FindWeightMatrixPlS_i_param_0,
	.param .u64 .ptr .align 1 _Z16FindWeightMatrixPlS_i_param_1,
	.param .u32 _Z16FindWeightMatrixPlS_i_param_2
)
{
	.reg .pred 	%p<2>;
	.reg .b32 	%r<11>;
	.reg .b64 	%rd<15>;

	ld.param.u64 	%rd2, [_Z16FindWeightMatrixPlS_i_param_0];
	ld.param.u64 	%rd3, [_Z16FindWeightMatrixPlS_i_param_1];
	ld.param.u32 	%r1, [_Z16FindWeightMatrixPlS_i_param_2];
	mov.u32 	%r2, %tid.x;
	mov.u32 	%r3, %ntid.x;
	mov.u32 	%r4, %tid.y;
	mad.lo.s32 	%r5, %r2, %r3, %r4;
	cvt.u64.u32 	%rd4, %r5;
	mov.u32 	%r6, %ctaid.x;
	mul.lo.s32 	%r7, %r6, %r3;
	mov.u32 	%r8, %ntid.y;
	mul.lo.s32 	%r9, %r7, %r8;
	cvt.u64.u32 	%rd5, %r9;
	add.s64 	%rd1, %rd5, %rd4;
	mul.lo.s32 	%r10, %r1, %r1;
	cvt.u64.u32 	%rd6, %r10;
	setp.ge.u64 	%p1, %rd1, %rd6;
	@%p1 bra 	$L__BB1_2;
	cvta.to.global.u64 	%rd7, %rd2;
	cvta.to.global.u64 	%rd8, %rd3;
	shl.b64 	%rd9, %rd1, 3;
	add.s64 	%rd10, %rd7, %rd9;
	ld.global.u64 	%rd11, [%rd10];
	add.s64 	%rd12, %rd8, %rd9;
	ld.global.u64 	%rd13, [%rd12];
	max.s64 	%rd14, %rd11, %rd13;
	st.global.u64 	[%rd10], %rd14;
$L__BB1_2:
	ret;

}
	// .globl	_Z20CalculateFinalMatrixPlS_i
.visible .entry _Z20CalculateFinalMatrixPlS_i(
	.param .u64 .ptr .align 1 _Z20CalculateFinalMatrixPlS_i_param_0,
	.param .u64 .ptr .align 1 _Z20CalculateFinalMatrixPlS_i_param_1,
	.param .u32 _Z20CalculateFinalMatrixPlS_i_param_2
)
{
	.reg .pred 	%p<3>;
	.reg .b32 	%r<26>;
	.reg .b64 	%rd<28>;

	ld.param.u64 	%rd9, [_Z20CalculateFinalMatrixPlS_i_param_0];
	ld.param.u64 	%rd10, [_Z20CalculateFinalMatrixPlS_i_param_1];
	ld.param.u32 	%r1, [_Z20CalculateFinalMatrixPlS_i_param_2];
	mov.u32 	%r2, %tid.x;
	mov.u32 	%r3, %ntid.x;
	mov.u32 	%r4, %tid.y;
	mad.lo.s32 	%r5, %r2, %r3, %r4;
	cvt.u64.u32 	%rd11, %r5;
	mov.u32 	%r6, %ctaid.x;
	mov.u32 	%r7, %nctaid.x;
	mov.u32 	%r8, %ctaid.y;
	mad.lo.s32 	%r9, %r6, %r7, %r8;
	mov.u32 	%r10, %ntid.y;
	mul.lo.s32 	%r11, %r10, %r3;
	mul.lo.s32 	%r12, %r11, %r9;
	cvt.u64.u32 	%rd12, %r12;
	add.s64 	%rd1, %rd12, %rd11;
	mul.lo.s32 	%r13, %r1, %r1;
	shl.b32 	%r14, %r13, 2;
	cvt.s64.s32 	%rd13, %r14;
	setp.ge.u64 	%p1, %rd1, %rd13;
	@%p1 bra 	$L__BB2_5;
	shl.b32 	%r15, %r1, 1;
	cvt.s64.s32 	%rd2, %r15;
	or.b64  	%rd14, %rd1, %rd2;
	and.b64  	%rd15, %rd14, -4294967296;
	setp.ne.s64 	%p2, %rd15, 0;
	@%p2 bra 	$L__BB2_3;
	cvt.u32.u64 	%r16, %rd2;
	cvt.u32.u64 	%r17, %rd1;
	div.u32 	%r18, %r17, %r16;
	mul.lo.s32 	%r19, %r18, %r16;
	sub.s32 	%r20, %r17, %r19;
	cvt.u64.u32 	%rd26, %r18;
	cvt.u64.u32 	%rd27, %r20;
	bra.uni 	$L__BB2_4;
$L__BB2_3:
	div.u64 	%rd26, %rd1, %rd2;
	mul.lo.s64 	%rd16, %rd26, %rd2;
	sub.s64 	%rd27, %rd1, %rd16;
$L__BB2_4:
	cvt.u32.u64 	%r21, %rd26;
	cvt.u32.u64 	%r22, %rd27;
	rem.s32 	%r23, %r21, %r1;
	rem.s32 	%r24, %r22, %r1;
	mad.lo.s32 	%r25, %r23, %r1, %r24;
	cvta.to.global.u64 	%rd17, %rd10;
	shl.b64 	%rd18, %rd1, 3;
	add.s64 	%rd19, %rd17, %rd18;
	ld.global.u64 	%rd20, [%rd19];
	cvta.to.global.u64 	%rd21, %rd9;
	mul.wide.s32 	%rd22, %r25, 8;
	add.s64 	%rd23, %rd21, %rd22;
	ld.global.u64 	%rd24, [%rd23];
	mul.lo.s64 	%rd25, %rd24, %rd20;
	st.global.u64 	[%rd19], %rd25;
$L__BB2_5:
	ret;

}


// ===== COMPILED SASS (sm_100) =====

	.target	sm_100

	.elftype	@"ET_EXEC"


//--------------------- .note.nv.tkinfo           --------------------------
	.section	.note.nv.tkinfo,"",@"SHT_NOTE"
	.sectionflags	@"SHF_NOTE_NV_TKINFO"
	.tkinfo
        /*0018*/ 	.word	0x00000002
        /*0030*/ 	.string	""
        /*0030*/ 	.string	"ptxas"
        /*0030*/ 	.string	"Cuda compilation tools, release 13.0, V13.0.88"
        /*0030*/ 	.string	"Build cuda_13.0.r13.0/compiler.36424714_0"
        /*0030*/ 	.string	"-arch sm_100 -m 64 "



//--------------------- .note.nv.cuinfo           --------------------------
	.section	.note.nv.cuinfo,"",@"SHT_NOTE"
	.sectionflags	@"SHF_NOTE_NV_CUINFO"
        /*0018*/ 	.short	0x0002
        /*001a*/ 	.short	0x0064
        /*001c*/ 	.short	0x0082
	.zero		2


//--------------------- .nv.info                  --------------------------
	.section	.nv.info,"",@"SHT_CUDA_INFO"
	.align	4


	//----- nvinfo : EIATTR_REGCOUNT
	.align		4
        /*0000*/ 	.byte	0x04, 0x2f
        /*0002*/ 	.short	(.L_1 - .L_0)
	.align		4
.L_0:
        /*0004*/ 	.word	index@(_Z24CalculateHadamardProductPlS_i)
        /*0008*/ 	.word	0x00000010


	//----- nvinfo : EIATTR_FRAME_SIZE
	.align		4
.L_1:
        /*000c*/ 	.byte	0x04, 0x11
        /*000e*/ 	.short	(.L_3 - .L_2)
	.align		4
.L_2:
        /*0010*/ 	.word	index@($__internal_1_$__cuda_sm20_div_u64)
        /*0014*/ 	.word	0x00000000


	//----- nvinfo : EIATTR_FRAME_SIZE
	.align		4
.L_3:
        /*0018*/ 	.byte	0x04, 0x11
        /*001a*/ 	.short	(.L_5 - .L_4)
	.align		4
.L_4:
        /*001c*/ 	.word	index@(_Z24CalculateHadamardProductPlS_i)
        /*0020*/ 	.word	0x00000000


	//----- nvinfo : EIATTR_REGCOUNT
	.align		4
.L_5:
        /*0024*/ 	.byte	0x04, 0x2f
        /*0026*/ 	.short	(.L_7 - .L_6)
	.align		4
.L_6:
        /*0028*/ 	.word	index@(_Z16FindWeightMatrixPlS_i)
        /*002c*/ 	.word	0x0000000a


	//----- nvinfo : EIATTR_FRAME_SIZE
	.align		4
.L_7:
        /*0030*/ 	.byte	0x04, 0x11
        /*0032*/ 	.short	(.L_9 - .L_8)
	.align		4
.L_8:
        /*0034*/ 	.word	index@(_Z16FindWeightMatrixPlS_i)
        /*0038*/ 	.word	0x00000000


	//----- nvinfo : EIATTR_REGCOUNT
	.align		4
.L_9:
        /*003c*/ 	.byte	0x04, 0x2f
        /*003e*/ 	.short	(.L_11 - .L_10)
	.align		4
.L_10:
        /*0040*/ 	.word	index@(_Z20CalculateFinalMatrixPlS_i)
        /*0044*/ 	.word	0x00000010


	//----- nvinfo : EIATTR_FRAME_SIZE
	.align		4
.L_11:
        /*0048*/ 	.byte	0x04, 0x11
        /*004a*/ 	.short	(.L_13 - .L_12)
	.align		4
.L_12:
        /*004c*/ 	.word	index@($__internal_0_$__cuda_sm20_div_u64)
        /*0050*/ 	.word	0x00000000


	//----- nvinfo : EIATTR_FRAME_SIZE
	.align		4
.L_13:
        /*0054*/ 	.byte	0x04, 0x11
        /*0056*/ 	.short	(.L_15 - .L_14)
	.align		4
.L_14:
        /*0058*/ 	.word	index@(_Z20CalculateFinalMatrixPlS_i)
        /*005c*/ 	.word	0x00000000


	//----- nvinfo : EIATTR_MIN_STACK_SIZE
	.align		4
.L_15:
        /*0060*/ 	.byte	0x04, 0x12
        /*0062*/ 	.short	(.L_17 - .L_16)
	.align		4
.L_16:
        /*0064*/ 	.word	index@(_Z20CalculateFinalMatrixPlS_i)
        /*0068*/ 	.word	0x00000000


	//----- nvinfo : EIATTR_MIN_STACK_SIZE
	.align		4
.L_17:
        /*006c*/ 	.byte	0x04, 0x12
        /*006e*/ 	.short	(.L_19 - .L_18)
	.align		4
.L_18:
        /*0070*/ 	.word	index@(_Z16FindWeightMatrixPlS_i)
        /*0074*/ 	.word	0x00000000


	//----- nvinfo : EIATTR_MIN_STACK_SIZE
	.align		4
.L_19:
        /*0078*/ 	.byte	0x04, 0x12
        /*007a*/ 	.short	(.L_21 - .L_20)
	.align		4
.L_20:
        /*007c*/ 	.word	index@(_Z24CalculateHadamardProductPlS_i)
        /*0080*/ 	.word	0x00000000
.L_21:


//--------------------- .nv.compat                --------------------------
	.section	.nv.compat,"",@"SHT_CUDA_COMPAT_INFO"
	.align	4
        /*0000*/ 	.byte	0x02, 0x09, 0x00, 0x00, 0x02, 0x02, 0x01, 0x00, 0x02, 0x05, 0x05, 0x00, 0x03, 0x07, 0x01, 0x01
        /*0010*/ 	.byte	0x02, 0x03, 0x00, 0x00, 0x02, 0x06, 0x01, 0x00, 0x04, 0x0b, 0x08, 0x00, 0x09, 0x00, 0x00, 0x00
        /*0020*/ 	.byte	0x00, 0x00, 0x00, 0x00


//--------------------- .nv.info._Z20CalculateFinalMatrixPlS_i --------------------------
	.section	.nv.info._Z20CalculateFinalMatrixPlS_i,"",@"SHT_CUDA_INFO"
	.sectionflags	@""
	.align	4


	//----- nvinfo : EIATTR_CUDA_API_VERSION
	.align		4
        /*0000*/ 	.byte	0x04, 0x37
        /*0002*/ 	.short	(.L_23 - .L_22)
.L_22:
        /*0004*/ 	.word	0x00000082


	//----- nvinfo : EIATTR_KPARAM_INFO
	.align		4
.L_23:
        /*0008*/ 	.byte	0x04, 0x17
        /*000a*/ 	.short	(.L_25 - .L_24)
.L_24:
        /*000c*/ 	.word	0x00000000
        /*0010*/ 	.short	0x0002
        /*0012*/ 	.short	0x0010
        /*0014*/ 	.byte	0x00, 0xf0, 0x11, 0x00


	//----- nvinfo : EIATTR_KPARAM_INFO
	.align		4
.L_25:
        /*0018*/ 	.byte	0x04, 0x17
        /*001a*/ 	.short	(.L_27 - .L_26)
.L_26:
        /*001c*/ 	.word	0x00000000
        /*0020*/ 	.short	0x0001
        /*0022*/ 	.short	0x0008
        /*0024*/ 	.byte	0x00, 0xf5, 0x21, 0x00


	//----- nvinfo : EIATTR_KPARAM_INFO
	.align		4
.L_27:
        /*0028*/ 	.byte	0x04, 0x17
        /*002a*/ 	.short	(.L_29 - .L_28)
.L_28:
        /*002c*/ 	.word	0x00000000
        /*0030*/ 	.short	0x0000
        /*0032*/ 	.short	0x0000
        /*0034*/ 	.byte	0x00, 0xf5, 0x21, 0x00


	//----- nvinfo : EIATTR_SPARSE_MMA_MASK
	.align		4
.L_29:
        /*0038*/ 	.byte	0x03, 0x50
        /*003a*/ 	.short	0x0000


	//----- nvinfo : EIATTR_MAXREG_COUNT
	.align		4
        /*003c*/ 	.byte	0x03, 0x1b
        /*003e*/ 	.short	0x00ff


	//----- nvinfo : EIATTR_MERCURY_ISA_VERSION
	.align		4
        /*0040*/ 	.byte	0x03, 0x5f
        /*0042*/ 	.short	0x0101


	//----- nvinfo : EIATTR_VRC_CTA_INIT_COUNT
	.align		4
        /*0044*/ 	.byte	0x02, 0x4a
	.zero		1
	.zero		1


	//----- nvinfo : EIATTR_EXIT_INSTR_OFFSETS
	.align		4
        /*0048*/ 	.byte	0x04, 0x1c
        /*004a*/ 	.short	(.L_31 - .L_30)


	//   ....[0]....
.L_30:
        /*004c*/ 	.word	0x00000140


	//   ....[1]....
        /*0050*/ 	.word	0x00000670


	//----- nvinfo : EIATTR_CRS_STACK_SIZE
	.align		4
.L_31:
        /*0054*/ 	.byte	0x04, 0x1e
        /*0056*/ 	.short	(.L_33 - .L_32)
.L_32:
        /*0058*/ 	.word	0x00000000


	//----- nvinfo : EIATTR_CBANK_PARAM_SIZE
	.align		4
.L_33:
        /*005c*/ 	.byte	0x03, 0x19
        /*005e*/ 	.short	0x0014


	//----- nvinfo : EIATTR_PARAM_CBANK
	.align		4
        /*0060*/ 	.byte	0x04, 0x0a
        /*0062*/ 	.short	(.L_35 - .L_34)
	.align		4
.L_34:
        /*0064*/ 	.word	index@(.nv.constant0._Z20CalculateFinalMatrixPlS_i)
        /*0068*/ 	.short	0x0380
        /*006a*/ 	.short	0x0014


	//----- nvinfo : EIATTR_SW_WAR
	.align		4
.L_35:
        /*006c*/ 	.byte	0x04, 0x36
        /*006e*/ 	.short	(.L_37 - .L_36)
.L_36:
        /*0070*/ 	.word	0x00000008
.L_37:


//--------------------- .nv.info._Z16FindWeightMatrixPlS_i --------------------------
	.section	.nv.info._Z16FindWeightMatrixPlS_i,"",@"SHT_CUDA_INFO"
	.sectionflags	@""
	.align	4


	//----- nvinfo : EIATTR_CUDA_API_VERSION
	.align		4
        /*0000*/ 	.byte	0x04, 0x37
        /*0002*/ 	.short	(.L_39 - .L_38)
.L_38:
        /*0004*/ 	.word	0x00000082


	//----- nvinfo : EIATTR_KPARAM_INFO
	.align		4
.L_39:
        /*0008*/ 	.byte	0x04, 0x17
        /*000a*/ 	.short	(.L_41 - .L_40)
.L_40:
        /*000c*/ 	.word	0x00000000
        /*0010*/ 	.short	0x0002
        /*0012*/ 	.short	0x0010
        /*0014*/ 	.byte	0x00, 0xf0, 0x11, 0x00


	//----- nvinfo : EIATTR_KPARAM_INFO
	.align		4
.L_41:
        /*0018*/ 	.byte	0x04, 0x17
        /*001a*/ 	.short	(.L_43 - .L_42)
.L_42:
        /*001c*/ 	.word	0x00000000
        /*0020*/ 	.short	0x0001
        /*0022*/ 	.short	0x0008
        /*0024*/ 	.byte	0x00, 0xf5, 0x21, 0x00


	//----- nvinfo : EIATTR_KPARAM_INFO
	.align		4
.L_43:
        /*0028*/ 	.byte	0x04, 0x17
        /*002a*/ 	.short	(.L_45 - .L_44)
.L_44:
        /*002c*/ 	.word	0x00000000
        /*0030*/ 	.short	0x0000
        /*0032*/ 	.short	0x0000
        /*0034*/ 	.byte	0x00, 0xf5, 0x21, 0x00


	//----- nvinfo : EIATTR_SPARSE_MMA_MASK
	.align		4
.L_45:
        /*0038*/ 	.byte	0x03, 0x50
        /*003a*/ 	.short	0x0000


	//----- nvinfo : EIATTR_MAXREG_COUNT
	.align		4
        /*003c*/ 	.byte	0x03, 0x1b
        /*003e*/ 	.short	0x00ff


	//----- nvinfo : EIATTR_MERCURY_ISA_VERSION
	.align		4
        /*0040*/ 	.byte	0x03, 0x5f
        /*0042*/ 	.short	0x0101


	//----- nvinfo : EIATTR_VRC_CTA_INIT_COUNT
	.align		4
        /*0044*/ 	.byte	0x02, 0x4a
	.zero		1
	.zero		1


	//----- nvinfo : EIATTR_EXIT_INSTR_OFFSETS
	.align		4
        /*0048*/ 	.byte	0x04, 0x1c
        /*004a*/ 	.short	(.L_47 - .L_46)


	//   ....[0]....
.L_46:
        /*004c*/ 	.word	0x000000f0


	//   ....[1]....
        /*0050*/ 	.word	0x000001f0


	//----- nvinfo : EIATTR_CBANK_PARAM_SIZE
	.align		4
.L_47:
        /*0054*/ 	.byte	0x03, 0x19
        /*0056*/ 	.short	0x0014


	//----- nvinfo : EIATTR_PARAM_CBANK
	.align		4
        /*0058*/ 	.byte	0x04, 0x0a
        /*005a*/ 	.short	(.L_49 - .L_48)
	.align		4
.L_48:
        /*005c*/ 	.word	index@(.nv.constant0._Z16FindWeightMatrixPlS_i)
        /*0060*/ 	.short	0x0380
        /*0062*/ 	.short	0x0014


	//----- nvinfo : EIATTR_SW_WAR
	.align		4
.L_49:
        /*0064*/ 	.byte	0x04, 0x36
        /*0066*/ 	.short	(.L_51 - .L_50)
.L_50:
        /*0068*/ 	.word	0x00000008
.L_51:


//--------------------- .nv.info._Z24CalculateHadamardProductPlS_i --------------------------
	.section	.nv.info._Z24CalculateHadamardProductPlS_i,"",@"SHT_CUDA_INFO"
	.sectionflags	@""
	.align	4


	//----- nvinfo : EIATTR_CUDA_API_VERSION
	.align		4
        /*0000*/ 	.byte	0x04, 0x37
        /*0002*/ 	.short	(.L_53 - .L_52)
.L_52:
        /*0004*/ 	.word	0x00000082


	//----- nvinfo : EIATTR_KPARAM_INFO
	.align		4
.L_53:
        /*0008*/ 	.byte	0x04, 0x17
        /*000a*/ 	.short	(.L_55 - .L_54)
.L_54:
        /*000c*/ 	.word	0x00000000
        /*0010*/ 	.short	0x0002
        /*0012*/ 	.short	0x0010
        /*0014*/ 	.byte	0x00, 0xf0, 0x11, 0x00


	//----- nvinfo : EIATTR_KPARAM_INFO
	.align		4
.L_55:
        /*0018*/ 	.byte	0x04, 0x17
        /*001a*/ 	.short	(.L_57 - .L_56)
.L_56:
        /*001c*/ 	.word	0x00000000
        /*0020*/ 	.short	0x0001
        /*0022*/ 	.short	0x0008
        /*0024*/ 	.byte	0x00, 0xf5, 0x21, 0x00


	//----- nvinfo : EIATTR_KPARAM_INFO
	.align		4
.L_57:
        /*0028*/ 	.byte	0x04, 0x17
        /*002a*/ 	.short	(.L_59 - .L_58)
.L_58:
        /*002c*/ 	.word	0x00000000
        /*0030*/ 	.short	0x0000
        /*0032*/ 	.short	0x0000
        /*0034*/ 	.byte	0x00, 0xf5, 0x21, 0x00


	//----- nvinfo : EIATTR_SPARSE_MMA_MASK
	.align		4
.L_59:
        /*0038*/ 	.byte	0x03, 0x50
        /*003a*/ 	.short	0x0000


	//----- nvinfo : EIATTR_MAXREG_COUNT
	.align		4
        /*003c*/ 	.byte	0x03, 0x1b
        /*003e*/ 	.short	0x00ff


	//----- nvinfo : EIATTR_MERCURY_ISA_VERSION
	.align		4
        /*0040*/ 	.byte	0x03, 0x5f
        /*0042*/ 	.short	0x0101


	//----- nvinfo : EIATTR_VRC_CTA_INIT_COUNT
	.align		4
        /*0044*/ 	.byte	0x02, 0x4a
	.zero		1
	.zero		1


	//----- nvinfo : EIATTR_EXIT_INSTR_OFFSETS
	.align		4
        /*0048*/ 	.byte	0x04, 0x1c
        /*004a*/ 	.short	(.L_61 - .L_60)


	//   ....[0]....
.L_60:
        /*004c*/ 	.word	0x00000320


	//   ....[1]....
        /*0050*/ 	.word	0x00000410


	//----- nvinfo : EIATTR_CRS_STACK_SIZE
	.align		4
.L_61:
        /*0054*/ 	.byte	0x04, 0x1e
        /*0056*/ 	.short	(.L_63 - .L_62)
.L_62:
        /*0058*/ 	.word	0x00000000


	//----- nvinfo : EIATTR_CBANK_PARAM_SIZE
	.align		4
.L_63:
        /*005c*/ 	.byte	0x03, 0x19
        /*005e*/ 	.short	0x0014


	//----- nvinfo : EIATTR_PARAM_CBANK
	.align		4
        /*0060*/ 	.byte	0x04, 0x0a
        /*0062*/ 	.short	(.L_65 - .L_64)
	.align		4
.L_64:
        /*0064*/ 	.word	index@(.nv.constant0._Z24CalculateHadamardProductPlS_i)
        /*0068*/ 	.short	0x0380
        /*006a*/ 	.short	0x0014


	//----- nvinfo : EIATTR_SW_WAR
	.align		4
.L_65:
        /*006c*/ 	.byte	0x04, 0x36
        /*006e*/ 	.short	(.L_67 - .L_66)
.L_66:
        /*0070*/ 	.word	0x00000008
.L_67:


//--------------------- .nv.callgraph             --------------------------
	.section	.nv.callgraph,"",@"SHT_CUDA_CALLGRAPH"
	.align	4
	.sectionentsize	8
	.align		4
        /*0000*/ 	.word	0x00000000
	.align		4
        /*0004*/ 	.word	0xffffffff
	.align		4
        /*0008*/ 	.word	0x00000000
	.align		4
        /*000c*/ 	.word	0xfffffffe
	.align		4
        /*0010*/ 	.word	0x00000000
	.align		4
        /*0014*/ 	.word	0xfffffffd
	.align		4
        /*0018*/ 	.word	0x00000000
	.align		4
        /*001c*/ 	.word	0xfffffffc


//--------------------- .text._Z20CalculateFinalMatrixPlS_i --------------------------
	.section	.text._Z20CalculateFinalMatrixPlS_i,"ax",@progbits
	.align	128
        .global         _Z20CalculateFinalMatrixPlS_i
        .type           _Z20CalculateFinalMatrixPlS_i,@function
        .size           _Z20CalculateFinalMatrixPlS_i,(.L_x_8 - _Z20CalculateFinalMatrixPlS_i)
        .other          _Z20CalculateFinalMatrixPlS_i,@"STO_CUDA_ENTRY STV_DEFAULT"
_Z20CalculateFinalMatrixPlS_i:
.text._Z20CalculateFinalMatrixPlS_i:
[----:B------:R-:W-:Y:S01]  /*0000*/  LDC R1, c[0x0][0x37c] ;  /* 0x0000df00ff017b82 */ /* 0x000fe20000000800 */
[----:B------:R-:W0:Y:S01]  /*0010*/  S2R R0, SR_TID.X ;  /* 0x0000000000007919 */ /* 0x000e220000002100 */
[----:B------:R-:W0:Y:S06]  /*0020*/  LDCU UR8, c[0x0][0x360] ;  /* 0x00006c00ff0877ac */ /* 0x000e2c0008000800 */
[----:B------:R-:W-:Y:S01]  /*0030*/  S2UR UR4, SR_CTAID.X ;  /* 0x00000000000479c3 */ /* 0x000fe20000002500 */
[----:B------:R-:W0:Y:S01]  /*0040*/  S2R R3, SR_TID.Y ;  /* 0x0000000000037919 */ /* 0x000e220000002200 */
[----:B------:R-:W1:Y:S01]  /*0050*/  LDCU UR5, c[0x0][0x370] ;  /* 0x00006e00ff0577ac */ /* 0x000e620008000800 */
[----:B------:R-:W2:Y:S05]  /*0060*/  LDCU UR7, c[0x0][0x390] ;  /* 0x00007200ff0777ac */ /* 0x000eaa0008000800 */
[----:B------:R-:W1:Y:S08]  /*0070*/  S2UR UR6, SR_CTAID.Y ;  /* 0x00000000000679c3 */ /* 0x000e700000002600 */
[----:B------:R-:W3:Y:S01]  /*0080*/  LDC R2, c[0x0][0x364] ;  /* 0x0000d900ff027b82 */ /* 0x000ee20000000800 */
[----:B-1----:R-:W-:Y:S01]  /*0090*/  UIMAD UR4, UR4, UR5, UR6 ;  /* 0x00000005040472a4 */ /* 0x002fe2000f8e0206 */
[----:B0-----:R-:W-:Y:S01]  /*00a0*/  IMAD R0, R0, UR8, R3 ;  /* 0x0000000800007c24 */ /* 0x001fe2000f8e0203 */
[----:B--2---:R-:W-:-:S04]  /*00b0*/  UIMAD UR5, UR7, UR7, URZ ;  /* 0x00000007070572a4 */ /* 0x004fc8000f8e02ff */
[----:B------:R-:W-:Y:S01]  /*00c0*/  USHF.L.U32 UR5, UR5, 0x2, URZ ;  /* 0x0000000205057899 */ /* 0x000fe200080006ff */
[----:B---3--:R-:W-:-:S04]  /*00d0*/  IMAD R2, R2, UR8, RZ ;  /* 0x0000000802027c24 */ /* 0x008fc8000f8e02ff */
[----:B------:R-:W-:Y:S01]  /*00e0*/  IMAD R3, R2, UR4, RZ ;  /* 0x0000000402037c24 */ /* 0x000fe2000f8e02ff */
[----:B------:R-:W-:-:S04]  /*00f0*/  USHF.R.S32.HI UR4, URZ, 0x1f, UR5 ;  /* 0x0000001fff047899 */ /* 0x000fc80008011405 */
[----:B------:R-:W-:-:S04]  /*0100*/  IADD3 R0, P1, PT, R3, R0, RZ ;  /* 0x0000000003007210 */ /* 0x000fc80007f3e0ff */
[----:B------:R-:W-:Y:S01]  /*0110*/  ISETP.GE.U32.AND P0, PT, R0, UR5, PT ;  /* 0x0000000500007c0c */ /* 0x000fe2000bf06070 */
[----:B------:R-:W-:-:S05]  /*0120*/  IMAD.X R3, RZ, RZ, RZ, P1 ;  /* 0x000000ffff037224 */ /* 0x000fca00008e06ff */
[----:B------:R-:W-:-:S13]  /*0130*/  ISETP.GE.U32.AND.EX P0, PT, R3, UR4, PT, P0 ;  /* 0x0000000403007c0c */ /* 0x000fda000bf06100 */
[----:B------:R-:W-:Y:S05]  /*0140*/  @P0 EXIT ;  /* 0x000000000000094d */ /* 0x000fea0003800000 */
[----:B------:R-:W-:Y:S01]  /*0150*/  USHF.L.U32 UR4, UR7, 0x1, URZ ;  /* 0x0000000107047899 */ /* 0x000fe200080006ff */
[----:B------:R-:W-:Y:S03]  /*0160*/  BSSY.RECONVERGENT B0, `(.L_x_0) ;  /* 0x000001f000007945 */ /* 0x000fe60003800200 */
[----:B------:R-:W-:-:S06]  /*0170*/  USHF.R.S32.HI UR5, URZ, 0x1f, UR4 ;  /* 0x0000001fff057899 */ /* 0x000fcc0008011404 */
[----:B------:R-:W-:-:S04]  /*0180*/  LOP3.LUT R2, R3, UR5, RZ, 0xfc, !PT ;  /* 0x0000000503027c12 */ /* 0x000fc8000f8efcff */
[----:B------:R-:W-:-:S13]  /*0190*/  ISETP.NE.U32.AND P0, PT, R2, RZ, PT ;  /* 0x000000ff0200720c */ /* 0x000fda0003f05070 */
[----:B------:R-:W-:Y:S05]  /*01a0*/  @P0 BRA `(.L_x_1) ;  /* 0x0000000000580947 */ /* 0x000fea0003800000 */
[----:B------:R-:W0:Y:S01]  /*01b0*/  I2F.U32.RP R2, UR4 ;  /* 0x0000000400027d06 */ /* 0x000e220008209000 */
[----:B------:R-:W-:Y:S02]  /*01c0*/  IADD3 R7, PT, PT, RZ, -UR4, RZ ;  /* 0x80000004ff077c10 */ /* 0x000fe4000fffe0ff */
[----:B------:R-:W-:-:S05]  /*01d0*/  ISETP.NE.U32.AND P2, PT, RZ, UR4, PT ;  /* 0x00000004ff007c0c */ /* 0x000fca000bf45070 */
[----:B0-----:R-:W0:Y:S02]  /*01e0*/  MUFU.RCP R2, R2 ;  /* 0x0000000200027308 */ /* 0x001e240000001000 */
[----:B0-----:R-:W-:-:S06]  /*01f0*/  VIADD R4, R2, 0xffffffe ;  /* 0x0ffffffe02047836 */ /* 0x001fcc0000000000 */
[----:B------:R0:W1:Y:S02]  /*0200*/  F2I.FTZ.U32.TRUNC.NTZ R5, R4 ;  /* 0x0000000400057305 */ /* 0x000064000021f000 */
[----:B0-----:R-:W-:Y:S02]  /*0210*/  IMAD.MOV.U32 R4, RZ, RZ, RZ ;  /* 0x000000ffff047224 */ /* 0x001fe400078e00ff */
[----:B-1----:R-:W-:-:S04]  /*0220*/  IMAD R7, R7, R5, RZ ;  /* 0x0000000507077224 */ /* 0x002fc800078e02ff */
[----:B------:R-:W-:-:S06]  /*0230*/  IMAD.HI.U32 R5, R5, R7, R4 ;  /* 0x0000000705057227 */ /* 0x000fcc00078e0004 */
[----:B------:R-:W-:-:S05]  /*0240*/  IMAD.HI.U32 R5, R5, R0, RZ ;  /* 0x0000000005057227 */ /* 0x000fca00078e00ff */
[----:B------:R-:W-:-:S05]  /*0250*/  IADD3 R7, PT, PT, -R5, RZ, RZ ;  /* 0x000000ff05077210 */ /* 0x000fca0007ffe1ff */
[----:B------:R-:W-:-:S05]  /*0260*/  IMAD R6, R7, UR4, R0 ;  /* 0x0000000407067c24 */ /* 0x000fca000f8e0200 */
[----:B------:R-:W-:-:S13]  /*0270*/  ISETP.GE.U32.AND P0, PT, R6, UR4, PT ;  /* 0x0000000406007c0c */ /* 0x000fda000bf06070 */
[----:B------:R-:W-:Y:S01]  /*0280*/  @P0 VIADD R6, R6, -UR4 ;  /* 0x8000000406060c36 */ /* 0x000fe20008000000 */
[----:B------:R-:W-:-:S04]  /*0290*/  @P0 IADD3 R5, PT, PT, R5, 0x1, RZ ;  /* 0x0000000105050810 */ /* 0x000fc80007ffe0ff */
[----:B------:R-:W-:-:S13]  /*02a0*/  ISETP.GE.U32.AND P1, PT, R6, UR4, PT ;  /* 0x0000000406007c0c */ /* 0x000fda000bf26070 */
[----:B------:R-:W-:Y:S01]  /*02b0*/  @P1 VIADD R5, R5, 0x1 ;  /* 0x0000000105051836 */ /* 0x000fe20000000000 */
[----:B------:R-:W-:-:S04]  /*02c0*/  @!P2 LOP3.LUT R5, RZ, UR4, RZ, 0x33, !PT ;  /* 0x00000004ff05ac12 */ /* 0x000fc8000f8e33ff */
[----:B------:R-:W-:Y:S01]  /*02d0*/  IADD3 R7, PT, PT, -R5, RZ, RZ ;  /* 0x000000ff05077210 */ /* 0x000fe20007ffe1ff */
[----:B------:R-:W-:-:S04]  /*02e0*/  IMAD.MOV.U32 R6, RZ, RZ, R5 ;  /* 0x000000ffff067224 */ /* 0x000fc800078e0005 */
[----:B------:R-:W-:Y:S01]  /*02f0*/  IMAD R8, R7, UR4, R0 ;  /* 0x0000000407087c24 */ /* 0x000fe2000f8e0200 */
[----:B------:R-:W-:Y:S06]  /*0300*/  BRA `(.L_x_2) ;  /* 0x0000000000107947 */ /* 0x000fec0003800000 */
.L_x_1:
[----:B------:R-:W-:-:S07]  /*0310*/  MOV R2, 0x330 ;  /* 0x0000033000027802 */ /* 0x000fce0000000f00 */
[----:B------:R-:W-:Y:S05]  /*0320*/  CALL.REL.NOINC `($__internal_0_$__cuda_sm20_div_u64) ;  /* 0x0000000000d47944 */ /* 0x000fea0003c00000 */
[----:B------:R-:W-:-:S05]  /*0330*/  IADD3 R5, PT, PT, -R6, RZ, RZ ;  /* 0x000000ff06057210 */ /* 0x000fca0007ffe1ff */
[----:B------:R-:W-:-:S07]  /*0340*/  IMAD R8, R5, UR4, R0 ;  /* 0x0000000405087c24 */ /* 0x000fce000f8e0200 */
.L_x_2:
[----:B------:R-:W-:Y:S05]  /*0350*/  BSYNC.RECONVERGENT B0 ;  /* 0x0000000000007941 */ /* 0x000fea0003800200 */
.L_x_0:
[----:B------:R-:W0:Y:S01]  /*0360*/  LDC R2, c[0x0][0x390] ;  /* 0x0000e400ff027b82 */ /* 0x000e220000000800 */
[----:B------:R-:W-:Y:S01]  /*0370*/  IABS R12, R8 ;  /* 0x00000008000c7213 */ /* 0x000fe20000000000 */
[----:B------:R-:W1:Y:S01]  /*0380*/  LDCU.64 UR8, c[0x0][0x388] ;  /* 0x00007100ff0877ac */ /* 0x000e620008000a00 */
[----:B------:R-:W2:Y:S01]  /*0390*/  LDCU.64 UR6, c[0x0][0x358] ;  /* 0x00006b00ff0677ac */ /* 0x000ea20008000a00 */
[----:B0-----:R-:W-:-:S04]  /*03a0*/  IABS R9, R2 ;  /* 0x0000000200097213 */ /* 0x001fc80000000000 */
[----:B------:R-:W0:Y:S08]  /*03b0*/  I2F.RP R7, R9 ;  /* 0x0000000900077306 */ /* 0x000e300000209400 */
[----:B0-----:R-:W0:Y:S02]  /*03c0*/  MUFU.RCP R7, R7 ;  /* 0x0000000700077308 */ /* 0x001e240000001000 */
[----:B0-----:R-:W-:-:S06]  /*03d0*/  VIADD R4, R7, 0xffffffe ;  /* 0x0ffffffe07047836 */ /* 0x001fcc0000000000 */
[----:B------:R0:W3:Y:S02]  /*03e0*/  F2I.FTZ.U32.TRUNC.NTZ R5, R4 ;  /* 0x0000000400057305 */ /* 0x0000e4000021f000 */
[----:B0-----:R-:W-:Y:S01]  /*03f0*/  IMAD.MOV.U32 R4, RZ, RZ, RZ ;  /* 0x000000ffff047224 */ /* 0x001fe200078e00ff */
[----:B---3--:R-:W-:-:S05]  /*0400*/  IADD3 R10, PT, PT, RZ, -R5, RZ ;  /* 0x80000005ff0a7210 */ /* 0x008fca0007ffe0ff */
[----:B------:R-:W-:Y:S01]  /*0410*/  IMAD R11, R10, R9, RZ ;  /* 0x000000090a0b7224 */ /* 0x000fe200078e02ff */
[----:B------:R-:W-:-:S03]  /*0420*/  IABS R10, R6 ;  /* 0x00000006000a7213 */ /* 0x000fc60000000000 */
[----:B------:R-:W-:-:S06]  /*0430*/  IMAD.HI.U32 R5, R5, R11, R4 ;  /* 0x0000000b05057227 */ /* 0x000fcc00078e0004 */
[----:B------:R-:W-:-:S04]  /*0440*/  IMAD.HI.U32 R7, R5, R10, RZ ;  /* 0x0000000a05077227 */ /* 0x000fc800078e00ff */
[----:B------:R-:W-:Y:S01]  /*0450*/  IMAD.HI.U32 R5, R5, R12, RZ ;  /* 0x0000000c05057227 */ /* 0x000fe200078e00ff */
[----:B------:R-:W-:-:S03]  /*0460*/  IADD3 R7, PT, PT, -R7, RZ, RZ ;  /* 0x000000ff07077210 */ /* 0x000fc60007ffe1ff */
[----:B------:R-:W-:Y:S02]  /*0470*/  IMAD.MOV R5, RZ, RZ, -R5 ;  /* 0x000000ffff057224 */ /* 0x000fe400078e0a05 */
[C---:B------:R-:W-:Y:S02]  /*0480*/  IMAD R4, R9.reuse, R7, R10 ;  /* 0x0000000709047224 */ /* 0x040fe400078e020a */
[----:B------:R-:W-:-:S03]  /*0490*/  IMAD R5, R9, R5, R12 ;  /* 0x0000000509057224 */ /* 0x000fc600078e020c */
[C---:B------:R-:W-:Y:S02]  /*04a0*/  ISETP.GT.U32.AND P0, PT, R9.reuse, R4, PT ;  /* 0x000000040900720c */ /* 0x040fe40003f04070 */
[----:B------:R-:W-:-:S11]  /*04b0*/  ISETP.GT.U32.AND P1, PT, R9, R5, PT ;  /* 0x000000050900720c */ /* 0x000fd60003f24070 */
[----:B------:R-:W-:Y:S02]  /*04c0*/  @!P0 IADD3 R4, PT, PT, R4, -R9, RZ ;  /* 0x8000000904048210 */ /* 0x000fe40007ffe0ff */
[----:B------:R-:W-:Y:S01]  /*04d0*/  @!P1 IMAD.IADD R5, R5, 0x1, -R9 ;  /* 0x0000000105059824 */ /* 0x000fe200078e0a09 */
[----:B------:R-:W-:Y:S02]  /*04e0*/  ISETP.GE.AND P0, PT, R6, RZ, PT ;  /* 0x000000ff0600720c */ /* 0x000fe40003f06270 */
[C---:B------:R-:W-:Y:S01]  /*04f0*/  ISETP.GT.U32.AND P2, PT, R9.reuse, R4, PT ;  /* 0x000000040900720c */ /* 0x040fe20003f44070 */
[----:B------:R-:W0:Y:S01]  /*0500*/  LDC.64 R6, c[0x0][0x380] ;  /* 0x0000e000ff067b82 */ /* 0x000e220000000a00 */
[----:B------:R-:W-:Y:S02]  /*0510*/  ISETP.GT.U32.AND P3, PT, R9, R5, PT ;  /* 0x000000050900720c */ /* 0x000fe40003f64070 */
[----:B------:R-:W-:-:S09]  /*0520*/  ISETP.GE.AND P1, PT, R8, RZ, PT ;  /* 0x000000ff0800720c */ /* 0x000fd20003f26270 */
[----:B------:R-:W-:Y:S02]  /*0530*/  @!P2 IADD3 R4, PT, PT, R4, -R9, RZ ;  /* 0x800000090404a210 */ /* 0x000fe40007ffe0ff */
[----:B------:R-:W-:Y:S01]  /*0540*/  @!P3 IMAD.IADD R5, R5, 0x1, -R9 ;  /* 0x000000010505b824 */ /* 0x000fe200078e0a09 */
[----:B------:R-:W-:Y:S02]  /*0550*/  ISETP.NE.AND P2, PT, R2, RZ, PT ;  /* 0x000000ff0200720c */ /* 0x000fe40003f45270 */
[----:B------:R-:W-:Y:S02]  /*0560*/  @!P0 IMAD.MOV R4, RZ, RZ, -R4 ;  /* 0x000000ffff048224 */ /* 0x000fe400078e0a04 */
[----:B------:R-:W-:Y:S02]  /*0570*/  MOV R8, R5 ;  /* 0x0000000500087202 */ /* 0x000fe40000000f00 */
[----:B------:R-:W-:Y:S02]  /*0580*/  LOP3.LUT R5, RZ, R2, RZ, 0x33, !PT ;  /* 0x00000002ff057212 */ /* 0x000fe400078e33ff */
[----:B------:R-:W-:-:S02]  /*0590*/  @!P1 IADD3 R8, PT, PT, -R8, RZ, RZ ;  /* 0x000000ff08089210 */ /* 0x000fc40007ffe1ff */
[C---:B------:R-:W-:Y:S02]  /*05a0*/  SEL R9, R5.reuse, R4, !P2 ;  /* 0x0000000405097207 */ /* 0x040fe40005000000 */
[----:B------:R-:W-:Y:S02]  /*05b0*/  SEL R5, R5, R8, !P2 ;  /* 0x0000000805057207 */ /* 0x000fe40005000000 */
[----:B-1----:R-:W-:-:S03]  /*05c0*/  LEA R4, P0, R0, UR8, 0x3 ;  /* 0x0000000800047c11 */ /* 0x002fc6000f8018ff */
[----:B------:R-:W-:Y:S01]  /*05d0*/  IMAD R9, R9, R2, R5 ;  /* 0x0000000209097224 */ /* 0x000fe200078e0205 */
[----:B------:R-:W-:-:S03]  /*05e0*/  LEA.HI.X R5, R0, UR9, R3, 0x3, P0 ;  /* 0x0000000900057c11 */ /* 0x000fc600080f1c03 */
[----:B0-----:R-:W-:Y:S02]  /*05f0*/  IMAD.WIDE R6, R9, 0x8, R6 ;  /* 0x0000000809067825 */ /* 0x001fe400078e0206 */
[----:B--2---:R-:W2:Y:S04]  /*0600*/  LDG.E.64 R2, desc[UR6][R4.64] ;  /* 0x0000000604027981 */ /* 0x004ea8000c1e1b00 */
[----:B------:R-:W2:Y:S02]  /*0610*/  LDG.E.64 R6, desc[UR6][R6.64] ;  /* 0x0000000606067981 */ /* 0x000ea4000c1e1b00 */
[-C--:B--2---:R-:W-:Y:S02]  /*0620*/  IMAD R11, R7, R2.reuse, RZ ;  /* 0x00000002070b7224 */ /* 0x084fe400078e02ff */
[----:B------:R-:W-:-:S04]  /*0630*/  IMAD.WIDE.U32 R8, R6, R2, RZ ;  /* 0x0000000206087225 */ /* 0x000fc800078e00ff */
[----:B------:R-:W-:-:S04]  /*0640*/  IMAD R11, R3, R6, R11 ;  /* 0x00000006030b7224 */ /* 0x000fc800078e020b */
[----:B------:R-:W-:-:S05]  /*0650*/  IMAD.IADD R9, R9, 0x1, R11 ;  /* 0x0000000109097824 */ /* 0x000fca00078e020b */
[----:B------:R-:W-:Y:S01]  /*0660*/  STG.E.64 desc[UR6][R4.64], R8 ;  /* 0x0000000804007986 */ /* 0x000fe2000c101b06 */
[----:B------:R-:W-:Y:S05]  /*0670*/  EXIT ;  /* 0x000000000000794d */ /* 0x000fea0003800000 */
        .weak           $__internal_0_$__cuda_sm20_div_u64
        .type           $__internal_0_$__cuda_sm20_div_u64,@function
        .size           $__internal_0_$__cuda_sm20_div_u64,(.L_x_8 - $__internal_0_$__cuda_sm20_div_u64)
$__internal_0_$__cuda_sm20_div_u64:
[----:B------:R-:W0:Y:S08]  /*0680*/  I2F.U64.RP R8, UR4 ;  /* 0x0000000400087d12 */ /* 0x000e300008309000 */
[----:B0-----:R-:W0:Y:S02]  /*0690*/  MUFU.RCP R8, R8 ;  /* 0x0000000800087308 */ /* 0x001e240000001000 */
[----:B0-----:R-:W-:-:S06]  /*06a0*/  IADD3 R4, PT, PT, R8, 0x1ffffffe, RZ ;  /* 0x1ffffffe08047810 */ /* 0x001fcc0007ffe0ff */
[----:B------:R-:W0:Y:S02]  /*06b0*/  F2I.U64.TRUNC R4, R4 ;  /* 0x0000000400047311 */ /* 0x000e24000020d800 */
[----:B0-----:R-:W-:-:S04]  /*06c0*/  IMAD.WIDE.U32 R6, R4, UR4, RZ ;  /* 0x0000000404067c25 */ /* 0x001fc8000f8e00ff */
[----:B------:R-:W-:Y:S01]  /*06d0*/  IMAD R7, R4, UR5, R7 ;  /* 0x0000000504077c24 */ /* 0x000fe2000f8e0207 */
[----:B------:R-:W-:-:S03]  /*06e0*/  IADD3 R9, P0, PT, RZ, -R6, RZ ;  /* 0x80000006ff097210 */ /* 0x000fc60007f1e0ff */
[----:B------:R-:W-:Y:S02]  /*06f0*/  IMAD R7, R5, UR4, R7 ;  /* 0x0000000405077c24 */ /* 0x000fe4000f8e0207 */
[----:B------:R-:W-:-:S04]  /*0700*/  IMAD.HI.U32 R6, R4, R9, RZ ;  /* 0x0000000904067227 */ /* 0x000fc800078e00ff */
[----:B------:R-:W-:Y:S01]  /*0710*/  IMAD.X R11, RZ, RZ, ~R7, P0 ;  /* 0x000000ffff0b7224 */ /* 0x000fe200000e0e07 */
[----:B------:R-:W-:-:S03]  /*0720*/  MOV R7, R4 ;  /* 0x0000000400077202 */ /* 0x000fc60000000f00 */
[-C--:B------:R-:W-:Y:S02]  /*0730*/  IMAD R13, R5, R11.reuse, RZ ;  /* 0x0000000b050d7224 */ /* 0x080fe400078e02ff */
[----:B------:R-:W-:-:S04]  /*0740*/  IMAD.WIDE.U32 R6, P0, R4, R11, R6 ;  /* 0x0000000b04067225 */ /* 0x000fc80007800006 */
[----:B------:R-:W-:-:S04]  /*0750*/  IMAD.HI.U32 R11, R5, R11, RZ ;  /* 0x0000000b050b7227 */ /* 0x000fc800078e00ff */
[----:B------:R-:W-:-:S05]  /*0760*/  IMAD.HI.U32 R6, P1, R5, R9, R6 ;  /* 0x0000000905067227 */ /* 0x000fca0007820006 */
[----:B------:R-:W-:Y:S01]  /*0770*/  IADD3 R7, P2, PT, R13, R6, RZ ;  /* 0x000000060d077210 */ /* 0x000fe20007f5e0ff */
[----:B------:R-:W-:-:S04]  /*0780*/  IMAD.X R6, R11, 0x1, R5, P0 ;  /* 0x000000010b067824 */ /* 0x000fc800000e0605 */
[----:B------:R-:W-:Y:S01]  /*0790*/  IMAD.WIDE.U32 R4, R7, UR4, RZ ;  /* 0x0000000407047c25 */ /* 0x000fe2000f8e00ff */
[----:B------:R-:W-:-:S03]  /*07a0*/  IADD3.X R9, PT, PT, RZ, RZ, R6, P2, P1 ;  /* 0x000000ffff097210 */ /* 0x000fc600017e2406 */
[----:B------:R-:W-:Y:S01]  /*07b0*/  IMAD R6, R7, UR5, R5 ;  /* 0x0000000507067c24 */ /* 0x000fe2000f8e0205 */
[----:B------:R-:W-:-:S03]  /*07c0*/  IADD3 R5, P0, PT, RZ, -R4, RZ ;  /* 0x80000004ff057210 */ /* 0x000fc60007f1e0ff */
[----:B------:R-:W-:Y:S02]  /*07d0*/  IMAD R4, R9, UR4, R6 ;  /* 0x0000000409047c24 */ /* 0x000fe4000f8e0206 */
[----:B------:R-:W-:-:S03]  /*07e0*/  IMAD.HI.U32 R6, R7, R5, RZ ;  /* 0x0000000507067227 */ /* 0x000fc600078e00ff */
[----:B------:R-:W-:-:S05]  /*07f0*/  IADD3.X R4, PT, PT, RZ, ~R4, RZ, P0, !PT ;  /* 0x80000004ff047210 */ /* 0x000fca00007fe4ff */
[----:B------:R-:W-:-:S04]  /*0800*/  IMAD.WIDE.U32 R6, P0, R7, R4, R6 ;  /* 0x0000000407067225 */ /* 0x000fc80007800006 */
[C---:B------:R-:W-:Y:S02]  /*0810*/  IMAD R8, R9.reuse, R4, RZ ;  /* 0x0000000409087224 */ /* 0x040fe400078e02ff */
[----:B------:R-:W-:-:S04]  /*0820*/  IMAD.HI.U32 R7, P1, R9, R5, R6 ;  /* 0x0000000509077227 */ /* 0x000fc80007820006 */
[----:B------:R-:W-:Y:S02]  /*0830*/  HFMA2 R5, -RZ, RZ, 0, 0 ;  /* 0x00000000ff057431 */ /* 0x000fe400000001ff */
[----:B------:R-:W-:Y:S01]  /*0840*/  IMAD.HI.U32 R4, R9, R4, RZ ;  /* 0x0000000409047227 */ /* 0x000fe200078e00ff */
[----:B------:R-:W-:-:S03]  /*0850*/  IADD3 R7, P2, PT, R8, R7, RZ ;  /* 0x0000000708077210 */ /* 0x000fc60007f5e0ff */
[----:B------:R-:W-:Y:S02]  /*0860*/  IMAD.X R9, R4, 0x1, R9, P0 ;  /* 0x0000000104097824 */ /* 0x000fe400000e0609 */
[----:B------:R-:W-:-:S03]  /*0870*/  IMAD.HI.U32 R4, R7, R0, RZ ;  /* 0x0000000007047227 */ /* 0x000fc600078e00ff */
[----:B------:R-:W-:Y:S01]  /*0880*/  IADD3.X R9, PT, PT, RZ, RZ, R9, P2, P1 ;  /* 0x000000ffff097210 */ /* 0x000fe200017e2409 */
[----:B------:R-:W-:-:S04]  /*0890*/  IMAD.WIDE.U32 R4, R7, R3, R4 ;  /* 0x0000000307047225 */ /* 0x000fc800078e0004 */
[C---:B------:R-:W-:Y:S02]  /*08a0*/  IMAD R7, R9.reuse, R3, RZ ;  /* 0x0000000309077224 */ /* 0x040fe400078e02ff */
[----:B------:R-:W-:-:S04]  /*08b0*/  IMAD.HI.U32 R4, P0, R9, R0, R4 ;  /* 0x0000000009047227 */ /* 0x000fc80007800004 */
[----:B------:R-:W-:Y:S01]  /*08c0*/  IMAD.HI.U32 R6, R9, R3, RZ ;  /* 0x0000000309067227 */ /* 0x000fe200078e00ff */
[----:B------:R-:W-:-:S03]  /*08d0*/  IADD3 R7, P1, PT, R7, R4, RZ ;  /* 0x0000000407077210 */ /* 0x000fc60007f3e0ff */
[----:B------:R-:W-:Y:S02]  /*08e0*/  IMAD.X R6, RZ, RZ, R6, P0 ;  /* 0x000000ffff067224 */ /* 0x000fe400000e0606 */
[----:B------:R-:W-:-:S03]  /*08f0*/  IMAD.WIDE.U32 R4, R7, UR4, RZ ;  /* 0x0000000407047c25 */ /* 0x000fc6000f8e00ff */
[----:B------:R-:W-:Y:S01]  /*0900*/  IADD3.X R6, PT, PT, RZ, R6, RZ, P1, !PT ;  /* 0x00000006ff067210 */ /* 0x000fe20000ffe4ff */
[C---:B------:R-:W-:Y:S01]  /*0910*/  IMAD R5, R7.reuse, UR5, R5 ;  /* 0x0000000507057c24 */ /* 0x040fe2000f8e0205 */
[----:B------:R-:W-:Y:S02]  /*0920*/  IADD3 R10, P1, PT, -R4, R0, RZ ;  /* 0x00000000040a7210 */ /* 0x000fe40007f3e1ff */
[----:B------:R-:W-:Y:S01]  /*0930*/  IADD3 R4, PT, PT, R7, 0x1, RZ ;  /* 0x0000000107047810 */ /* 0x000fe20007ffe0ff */
[----:B------:R-:W-:Y:S01]  /*0940*/  IMAD R6, R6, UR4, R5 ;  /* 0x0000000406067c24 */ /* 0x000fe2000f8e0205 */
[----:B------:R-:W-:-:S03]  /*0950*/  ISETP.GE.U32.AND P0, PT, R10, UR4, PT ;  /* 0x000000040a007c0c */ /* 0x000fc6000bf06070 */
[----:B------:R-:W-:Y:S01]  /*0960*/  IMAD.X R9, R3, 0x1, ~R6, P1 ;  /* 0x0000000103097824 */ /* 0x000fe200008e0e06 */
[----:B------:R-:W-:-:S04]  /*0970*/  IADD3 R5, P1, PT, R10, -UR4, RZ ;  /* 0x800000040a057c10 */ /* 0x000fc8000ff3e0ff */
[C---:B------:R-:W-:Y:S02]  /*0980*/  ISETP.GE.U32.AND.EX P0, PT, R9.reuse, UR5, PT, P0 ;  /* 0x0000000509007c0c */ /* 0x040fe4000bf06100 */
[----:B------:R-:W-:Y:S02]  /*0990*/  IADD3.X R8, PT, PT, R9, ~UR5, RZ, P1, !PT ;  /* 0x8000000509087c10 */ /* 0x000fe40008ffe4ff */
[----:B------:R-:W-:Y:S02]  /*09a0*/  SEL R5, R5, R10, P0 ;  /* 0x0000000a05057207 */ /* 0x000fe40000000000 */
[----:B------:R-:W-:Y:S02]  /*09b0*/  SEL R7, R4, R7, P0 ;  /* 0x0000000704077207 */ /* 0x000fe40000000000 */
[----:B------:R-:W-:Y:S02]  /*09c0*/  SEL R8, R8, R9, P0 ;  /* 0x0000000908087207 */ /* 0x000fe40000000000 */
[----:B------:R-:W-:Y:S01]  /*09d0*/  ISETP.GE.U32.AND P0, PT, R5, UR4, PT ;  /* 0x0000000405007c0c */ /* 0x000fe2000bf06070 */
[----:B------:R-:W-:Y:S01]  /*09e0*/  VIADD R6, R7, 0x1 ;  /* 0x0000000107067836 */ /* 0x000fe20000000000 */
[----:B------:R-:W-:Y:S01]  /*09f0*/  ISETP.NE.U32.AND P1, PT, RZ, UR4, PT ;  /* 0x00000004ff007c0c */ /* 0x000fe2000bf25070 */
[----:B------:R-:W-:Y:S01]  /*0a00*/  IMAD.MOV.U32 R5, RZ, RZ, 0x0 ;  /* 0x00000000ff057424 */ /* 0x000fe200078e00ff */
[----:B------:R-:W-:-:S02]  /*0a10*/  ISETP.GE.U32.AND.EX P0, PT, R8, UR5, PT, P0 ;  /* 0x0000000508007c0c */ /* 0x000fc4000bf06100 */
[----:B------:R-:W-:Y:S02]  /*0a20*/  MOV R4, R2 ;  /* 0x0000000200047202 */ /* 0x000fe40000000f00 */
[----:B------:R-:W-:Y:S02]  /*0a30*/  ISETP.NE.AND.EX P1, PT, RZ, UR5, PT, P1 ;  /* 0x00000005ff007c0c */ /* 0x000fe4000bf25310 */
[----:B------:R-:W-:-:S04]  /*0a40*/  SEL R6, R6, R7, P0 ;  /* 0x0000000706067207 */ /* 0x000fc80000000000 */
[----:B------:R-:W-:Y:S01]  /*0a50*/  SEL R6, R6, 0xffffffff, P1 ;  /* 0xffffffff06067807 */ /* 0x000fe20000800000 */
[----:B------:R-:W-:Y:S06]  /*0a60*/  RET.REL.NODEC R4 `(_Z20CalculateFinalMatrixPlS_i) ;  /* 0xfffffff404647950 */ /* 0x000fec0003c3ffff */
.L_x_3:
[----:B------:R-:W-:-:S00]  /*0a70*/  BRA `(.L_x_3) ;  /* 0xfffffffc00fc7947 */ /* 0x000fc0000383ffff */
[----:B------:R-:W-:-:S00]  /*0a80*/  NOP ;  /* 0x0000000000007918 */ /* 0x000fc00000000000 */
[----:B------:R-:W-:-:S00]  /*0a90*/  NOP ;  /* 0x0000000000007918 */ /* 0x000fc00000000000 */
[----:B------:R-:W-:-:S00]  /*0aa0*/  NOP ;  /* 0x0000000000007918 */ /* 0x000fc00000000000 */
[----:B------:R-:W-:-:S00]  /*0ab0*/  NOP ;  /* 0x0000000000007918 */ /* 0x000fc00000000000 */
[----:B------:R-:W-:-:S00]  /*0ac0*/  NOP ;  /* 0x0000000000007918 */ /* 0x000fc00000000000 */
[----:B------:R-:W-:-:S00]  /*0ad0*/  NOP ;  /* 0x0000000000007918 */ /* 0x000fc00000000000 */
[----:B------:R-:W-:-:S00]  /*0ae0*/  NOP ;  /* 0x0000000000007918 */ /* 0x000fc00000000000 */
[----:B------:R-:W-:-:S00]  /*0af0*/  NOP ;  /* 0x0000000000007918 */ /* 0x000fc00000000000 */
.L_x_8:


//--------------------- .text._Z16FindWeightMatrixPlS_i --------------------------
	.section	.text._Z16FindWeightMatrixPlS_i,"ax",@progbits
	.align	128
        .global         _Z16FindWeightMatrixPlS_i
        .type           _Z16FindWeightMatrixPlS_i,@function
        .size           _Z16FindWeightMatrixPlS_i,(.L_x_11 - _Z16FindWeightMatrixPlS_i)
        .other          _Z16FindWeightMatrixPlS_i,@"STO_CUDA_ENTRY STV_DEFAULT"
_Z16FindWeightMatrixPlS_i:
.text._Z16FindWeightMatrixPlS_i:
[----:B------:R-:W-:Y:S01]  /*0000*/  LDC R1, c[0x0][0x37c] ;  /* 0x0000df00ff017b82 */ /* 0x000fe20000000800 */
[----:B------:R-:W0:Y:S07]  /*0010*/  S2R R0, SR_TID.X ;  /* 0x0000000000007919 */ /* 0x000e2e0000002100 */
[----:B------:R-:W1:Y:S01]  /*0020*/  S2UR UR4, SR_CTAID.X ;  /* 0x00000000000479c3 */ /* 0x000e620000002500 */
[----:B------:R-:W1:Y:S01]  /*0030*/  LDCU UR6, c[0x0][0x360] ;  /* 0x00006c00ff0677ac */ /* 0x000e620008000800 */
[----:B------:R-:W0:Y:S01]  /*0040*/  S2R R3, SR_TID.Y ;  /* 0x0000000000037919 */ /* 0x000e220000002200 */
[----:B------:R-:W2:Y:S05]  /*0050*/  LDCU UR5, c[0x0][0x390] ;  /* 0x00007200ff0577ac */ /* 0x000eaa0008000800 */
[----:B------:R-:W3:Y:S01]  /*0060*/  LDC R2, c[0x0][0x364] ;  /* 0x0000d900ff027b82 */ /* 0x000ee20000000800 */
[----:B-1----:R-:W-:-:S02]  /*0070*/  UIMAD UR4, UR6, UR4, URZ ;  /* 0x00000004060472a4 */ /* 0x002fc4000f8e02ff */
[----:B0-----:R-:W-:-:S04]  /*0080*/  IMAD R0, R0, UR6, R3 ;  /* 0x0000000600007c24 */ /* 0x001fc8000f8e0203 */
[----:B---3--:R-:W-:Y:S01]  /*0090*/  IMAD R3, R2, UR4, RZ ;  /* 0x0000000402037c24 */ /* 0x008fe2000f8e02ff */
[----:B--2---:R-:W-:-:S04]  /*00a0*/  UIMAD UR4, UR5, UR5, URZ ;  /* 0x00000005050472a4 */ /* 0x004fc8000f8e02ff */
[----:B------:R-:W-:-:S04]  /*00b0*/  IADD3 R0, P1, PT, R3, R0, RZ ;  /* 0x0000000003007210 */ /* 0x000fc80007f3e0ff */
[----:B------:R-:W-:Y:S01]  /*00c0*/  ISETP.GE.U32.AND P0, PT, R0, UR4, PT ;  /* 0x0000000400007c0c */ /* 0x000fe2000bf06070 */
[----:B------:R-:W-:-:S05]  /*00d0*/  IMAD.X R3, RZ, RZ, RZ, P1 ;  /* 0x000000ffff037224 */ /* 0x000fca00008e06ff */
[----:B------:R-:W-:-:S13]  /*00e0*/  ISETP.GE.U32.AND.EX P0, PT, R3, RZ, PT, P0 ;  /* 0x000000ff0300720c */ /* 0x000fda0003f06100 */
[----:B------:R-:W-:Y:S05]  /*00f0*/  @P0 EXIT ;  /* 0x000000000000094d */ /* 0x000fea0003800000 */
[----:B------:R-:W0:Y:S01]  /*0100*/  LDCU.128 UR8, c[0x0][0x380] ;  /* 0x00007000ff0877ac */ /* 0x000e220008000c00 */
[C---:B------:R-:W-:Y:S01]  /*0110*/  IMAD.SHL.U32 R6, R0.reuse, 0x8, RZ ;  /* 0x0000000800067824 */ /* 0x040fe200078e00ff */
[----:B------:R-:W-:Y:S01]  /*0120*/  SHF.L.U64.HI R0, R0, 0x3, R3 ;  /* 0x0000000300007819 */ /* 0x000fe20000010203 */
[----:B------:R-:W1:Y:S03]  /*0130*/  LDCU.64 UR4, c[0x0][0x358] ;  /* 0x00006b00ff0477ac */ /* 0x000e660008000a00 */
[C---:B0-----:R-:W-:Y:S02]  /*0140*/  IADD3 R2, P0, PT, R6.reuse, UR8, RZ ;  /* 0x0000000806027c10 */ /* 0x041fe4000ff1e0ff */
[----:B------:R-:W-:Y:S02]  /*0150*/  IADD3 R6, P1, PT, R6, UR10, RZ ;  /* 0x0000000a06067c10 */ /* 0x000fe4000ff3e0ff */
[----:B------:R-:W-:-:S02]  /*0160*/  IADD3.X R3, PT, PT, R0, UR9, RZ, P0, !PT ;  /* 0x0000000900037c10 */ /* 0x000fc400087fe4ff */
[----:B------:R-:W-:-:S03]  /*0170*/  IADD3.X R7, PT, PT, R0, UR11, RZ, P1, !PT ;  /* 0x0000000b00077c10 */ /* 0x000fc60008ffe4ff */
[----:B-1----:R-:W2:Y:S04]  /*0180*/  LDG.E.64 R4, desc[UR4][R2.64] ;  /* 0x0000000402047981 */ /* 0x002ea8000c1e1b00 */
[----:B------:R-:W2:Y:S02]  /*0190*/  LDG.E.64 R6, desc[UR4][R6.64] ;  /* 0x0000000406067981 */ /* 0x000ea4000c1e1b00 */
[----:B--2---:R-:W-:-:S04]  /*01a0*/  ISETP.GT.U32.AND P0, PT, R4, R6, PT ;  /* 0x000000060400720c */ /* 0x004fc80003f04070 */
[----:B------:R-:W-:-:S04]  /*01b0*/  ISETP.GT.AND.EX P0, PT, R5, R7, PT, P0 ;  /* 0x000000070500720c */ /* 0x000fc80003f04300 */
[----:B------:R-:W-:Y:S02]  /*01c0*/  SEL R4, R4, R6, P0 ;  /* 0x0000000604047207 */ /* 0x000fe40000000000 */
[----:B------:R-:W-:-:S05]  /*01d0*/  SEL R5, R5, R7, P0 ;  /* 0x0000000705057207 */ /* 0x000fca0000000000 */
[----:B------:R-:W-:Y:S01]  /*01e0*/  STG.E.64 desc[UR4][R2.64], R4 ;  /* 0x0000000402007986 */ /* 0x000fe2000c101b04 */
[----:B------:R-:W-:Y:S05]  /*01f0*/  EXIT ;  /* 0x000000000000794d */ /* 0x000fea0003800000 */
.L_x_4:
        /* <DEDUP_REMOVED lines=16> */
.L_x_11:


//--------------------- .text._Z24CalculateHadamardProductPlS_i --------------------------
	.section	.text._Z24CalculateHadamardProductPlS_i,"ax",@progbits
	.align	128
        .global         _Z24CalculateHadamardProductPlS_i
        .type           _Z24CalculateHadamardProductPlS_i,@function
        .size           _Z24CalculateHadamardProductPlS_i,(.L_x_9 - _Z24CalculateHadamardProductPlS_i)
        .other          _Z24CalculateHadamardProductPlS_i,@"STO_CUDA_ENTRY STV_DEFAULT"
_Z24CalculateHadamardProductPlS_i:
.text._Z24CalculateHadamardProductPlS_i:
[----:B------:R-:W-:Y:S01]  /*0000*/  LDC R1, c[0x0][0x37c] ;  /* 0x0000df00ff017b82 */ /* 0x000fe20000000800 */
[----:B------:R-:W0:Y:S01]  /*0010*/  LDCU UR6, c[0x0][0x390] ;  /* 0x00007200ff0677ac */ /* 0x000e220008000800 */
[----:B------:R-:W1:Y:S06]  /*0020*/  S2R R3, SR_TID.X ;  /* 0x0000000000037919 */ /* 0x000e6c0000002100 */
[----:B------:R-:W1:Y:S08]  /*0030*/  S2UR UR4, SR_CTAID.X ;  /* 0x00000000000479c3 */ /* 0x000e700000002500 */
[----:B------:R-:W1:Y:S01]  /*0040*/  LDC R2, c[0x0][0x360] ;  /* 0x0000d800ff027b82 */ /* 0x000e620000000800 */
[----:B0-----:R-:W-:-:S04]  /*0050*/  USHF.R.S32.HI UR5, URZ, 0x1f, UR6 ;  /* 0x0000001fff057899 */ /* 0x001fc80008011406 */
[----:B------:R-:W-:Y:S01]  /*0060*/  UISETP.NE.U32.AND UP0, UPT, UR5, URZ, UPT ;  /* 0x000000ff0500728c */ /* 0x000fe2000bf05070 */
[----:B-1----:R-:W-:-:S08]  /*0070*/  IMAD R2, R2, UR4, R3 ;  /* 0x0000000402027c24 */ /* 0x002fd0000f8e0203 */
[----:B------:R-:W-:Y:S05]  /*0080*/  BRA.U UP0, `(.L_x_5) ;  /* 0x00000001005c7547 */ /* 0x000fea000b800000 */
[----:B------:R-:W0:Y:S01]  /*0090*/  I2F.U32.RP R0, UR6 ;  /* 0x0000000600007d06 */ /* 0x000e220008209000 */
[----:B------:R-:W-:-:S07]  /*00a0*/  ISETP.NE.U32.AND P2, PT, RZ, UR6, PT ;  /* 0x00000006ff007c0c */ /* 0x000fce000bf45070 */
[----:B0-----:R-:W0:Y:S02]  /*00b0*/  MUFU.RCP R0, R0 ;  /* 0x0000000000007308 */ /* 0x001e240000001000 */
[----:B0-----:R-:W-:Y:S01]  /*00c0*/  VIADD R4, R0, 0xffffffe ;  /* 0x0ffffffe00047836 */ /* 0x001fe20000000000 */
[----:B------:R-:W-:-:S05]  /*00d0*/  MOV R0, RZ ;  /* 0x000000ff00007202 */ /* 0x000fca0000000f00 */
[----:B------:R0:W1:Y:S02]  /*00e0*/  F2I.FTZ.U32.TRUNC.NTZ R5, R4 ;  /* 0x0000000400057305 */ /* 0x000064000021f000 */
[----:B0-----:R-:W-:Y:S02]  /*00f0*/  HFMA2 R4, -RZ, RZ, 0, 0 ;  /* 0x00000000ff047431 */ /* 0x001fe400000001ff */
[----:B-1----:R-:W-:-:S04]  /*0100*/  IMAD.MOV R7, RZ, RZ, -R5 ;  /* 0x000000ffff077224 */ /* 0x002fc800078e0a05 */
[----:B------:R-:W-:-:S04]  /*0110*/  IMAD R7, R7, UR6, RZ ;  /* 0x0000000607077c24 */ /* 0x000fc8000f8e02ff */
[----:B------:R-:W-:-:S06]  /*0120*/  IMAD.HI.U32 R5, R5, R7, R4 ;  /* 0x0000000705057227 */ /* 0x000fcc00078e0004 */
[----:B------:R-:W-:-:S04]  /*0130*/  IMAD.HI.U32 R4, R5, R2, RZ ;  /* 0x0000000205047227 */ /* 0x000fc800078e00ff */
[----:B------:R-:W-:-:S04]  /*0140*/  IMAD.MOV R5, RZ, RZ, -R4 ;  /* 0x000000ffff057224 */ /* 0x000fc800078e0a04 */
[----:B------:R-:W-:-:S05]  /*0150*/  IMAD R5, R5, UR6, R2 ;  /* 0x0000000605057c24 */ /* 0x000fca000f8e0202 */
[----:B------:R-:W-:-:S13]  /*0160*/  ISETP.GE.U32.AND P0, PT, R5, UR6, PT ;  /* 0x0000000605007c0c */ /* 0x000fda000bf06070 */
[----:B------:R-:W-:Y:S01]  /*0170*/  @P0 IADD3 R5, PT, PT, R5, -UR6, RZ ;  /* 0x8000000605050c10 */ /* 0x000fe2000fffe0ff */
[----:B------:R-:W-:-:S03]  /*0180*/  @P0 VIADD R4, R4, 0x1 ;  /* 0x0000000104040836 */ /* 0x000fc60000000000 */
[----:B------:R-:W-:Y:S01]  /*0190*/  ISETP.GE.U32.AND P1, PT, R5, UR6, PT ;  /* 0x0000000605007c0c */ /* 0x000fe2000bf26070 */
[----:B------:R-:W-:-:S12]  /*01a0*/  IMAD.MOV.U32 R5, RZ, RZ, RZ ;  /* 0x000000ffff057224 */ /* 0x000fd800078e00ff */
[----:B------:R-:W-:Y:S02]  /*01b0*/  @P1 IADD3 R4, PT, PT, R4, 0x1, RZ ;  /* 0x0000000104041810 */ /* 0x000fe40007ffe0ff */
[----:B------:R-:W-:-:S05]  /*01c0*/  @!P2 LOP3.LUT R4, RZ, UR6, RZ, 0x33, !PT ;  /* 0x00000006ff04ac12 */ /* 0x000fca000f8e33ff */
[----:B------:R-:W-:-:S04]  /*01d0*/  IMAD.MOV R11, RZ, RZ, -R4 ;  /* 0x000000ffff0b7224 */ /* 0x000fc800078e0a04 */
[----:B------:R-:W-:Y:S01]  /*01e0*/  IMAD R11, R11, UR6, R2 ;  /* 0x000000060b0b7c24 */ /* 0x000fe2000f8e0202 */
[----:B------:R-:W-:Y:S06]  /*01f0*/  BRA `(.L_x_6) ;  /* 0x0000000000347947 */ /* 0x000fec0003800000 */
.L_x_5:
[----:B------:R-:W-:-:S07]  /*0200*/  MOV R0, 0x220 ;  /* 0x0000022000007802 */ /* 0x000fce0000000f00 */
[----:B------:R-:W-:Y:S05]  /*0210*/  CALL.REL.NOINC `($__internal_1_$__cuda_sm20_div_u64) ;  /* 0x0000000000807944 */ /* 0x000fea0003c00000 */
[----:B------:R-:W0:Y:S01]  /*0220*/  LDCU UR6, c[0x0][0x390] ;  /* 0x00007200ff0677ac */ /* 0x000e220008000800 */
[----:B------:R-:W-:Y:S01]  /*0230*/  IADD3 R9, P0, PT, RZ, -R6, RZ ;  /* 0x80000006ff097210 */ /* 0x000fe20007f1e0ff */
[----:B------:R-:W-:-:S03]  /*0240*/  IMAD.MOV.U32 R3, RZ, RZ, RZ ;  /* 0x000000ffff037224 */ /* 0x000fc600078e00ff */
[----:B------:R-:W-:-:S05]  /*0250*/  IADD3.X R0, PT, PT, RZ, ~R7, RZ, P0, !PT ;  /* 0x80000007ff007210 */ /* 0x000fca00007fe4ff */
[----:B0-----:R-:W-:Y:S02]  /*0260*/  IMAD R0, R0, UR6, RZ ;  /* 0x0000000600007c24 */ /* 0x001fe4000f8e02ff */
[----:B------:R-:W-:-:S04]  /*0270*/  IMAD.WIDE.U32 R4, R9, UR6, R2 ;  /* 0x0000000609047c25 */ /* 0x000fc8000f8e0002 */
[----:B------:R-:W-:Y:S01]  /*0280*/  IMAD R9, R9, UR5, R0 ;  /* 0x0000000509097c24 */ /* 0x000fe2000f8e0200 */
[----:B------:R-:W-:Y:S02]  /*0290*/  MOV R11, R4 ;  /* 0x00000004000b7202 */ /* 0x000fe40000000f00 */
[----:B------:R-:W-:Y:S01]  /*02a0*/  MOV R4, R6 ;  /* 0x0000000600047202 */ /* 0x000fe20000000f00 */
[----:B------:R-:W-:Y:S02]  /*02b0*/  IMAD.IADD R0, R5, 0x1, R9 ;  /* 0x0000000105007824 */ /* 0x000fe400078e0209 */
[----:B------:R-:W-:-:S07]  /*02c0*/  IMAD.MOV.U32 R5, RZ, RZ, R7 ;  /* 0x000000ffff057224 */ /* 0x000fce00078e0007 */
.L_x_6:
[----:B------:R-:W-:Y:S02]  /*02d0*/  UIMAD UR4, UR6, UR6, URZ ;  /* 0x00000006060472a4 */ /* 0x000fe4000f8e02ff */
[----:B------:R-:W-:Y:S02]  /*02e0*/  IMAD R0, R0, UR6, RZ ;  /* 0x0000000600007c24 */ /* 0x000fe4000f8e02ff */
[C---:B------:R-:W-:Y:S02]  /*02f0*/  IMAD.WIDE.U32 R8, R11.reuse, UR6, R4 ;  /* 0x000000060b087c25 */ /* 0x040fe4000f8e0004 */
[----:B------:R-:W-:Y:S02]  /*0300*/  ISETP.GE.U32.AND P0, PT, R2, UR4, PT ;  /* 0x0000000402007c0c */ /* 0x000fe4000bf06070 */
[----:B------:R-:W-:-:S11]  /*0310*/  IMAD R11, R11, UR5, R0 ;  /* 0x000000050b0b7c24 */ /* 0x000fd6000f8e0200 */
[----:B------:R-:W-:Y:S05]  /*0320*/  @P0 EXIT ;  /* 0x000000000000094d */ /* 0x000fea0003800000 */
[----:B------:R-:W0:Y:S01]  /*0330*/  LDCU.128 UR8, c[0x0][0x380] ;  /* 0x00007000ff0877ac */ /* 0x000e220008000c00 */
[----:B------:R-:W-:Y:S01]  /*0340*/  IADD3 R11, PT, PT, R9, R11, RZ ;  /* 0x0000000b090b7210 */ /* 0x000fe20007ffe0ff */
[----:B------:R-:W1:Y:S01]  /*0350*/  LDCU.64 UR4, c[0x0][0x358] ;  /* 0x00006b00ff0477ac */ /* 0x000e620008000a00 */
[----:B0-----:R-:W-:Y:S02]  /*0360*/  LEA R6, P1, R8, UR10, 0x3 ;  /* 0x0000000a08067c11 */ /* 0x001fe4000f8218ff */
[----:B------:R-:W-:Y:S02]  /*0370*/  LEA R4, P0, R2, UR8, 0x3 ;  /* 0x0000000802047c11 */ /* 0x000fe4000f8018ff */
[----:B------:R-:W-:Y:S02]  /*0380*/  LEA.HI.X R7, R8, UR11, R11, 0x3, P1 ;  /* 0x0000000b08077c11 */ /* 0x000fe400088f1c0b */
[----:B------:R-:W-:-:S04]  /*0390*/  LEA.HI.X R5, R2, UR9, RZ, 0x3, P0 ;  /* 0x0000000902057c11 */ /* 0x000fc800080f1cff */
[----:B-1----:R-:W2:Y:S04]  /*03a0*/  LDG.E.64 R6, desc[UR4][R6.64] ;  /* 0x0000000406067981 */ /* 0x002ea8000c1e1b00 */
[----:B------:R-:W2:Y:S02]  /*03b0*/  LDG.E.64 R2, desc[UR4][R4.64] ;  /* 0x0000000404027981 */ /* 0x000ea4000c1e1b00 */
[-C--:B--2---:R-:W-:Y:S02]  /*03c0*/  IMAD R11, R7, R2.reuse, RZ ;  /* 0x00000002070b7224 */ /* 0x084fe400078e02ff */
[----:B------:R-:W-:-:S04]  /*03d0*/  IMAD.WIDE.U32 R8, R6, R2, RZ ;  /* 0x0000000206087225 */ /* 0x000fc800078e00ff */
[----:B------:R-:W-:-:S04]  /*03e0*/  IMAD R11, R3, R6, R11 ;  /* 0x00000006030b7224 */ /* 0x000fc800078e020b */
[----:B------:R-:W-:-:S05]  /*03f0*/  IMAD.IADD R9, R9, 0x1, R11 ;  /* 0x0000000109097824 */ /* 0x000fca00078e020b */
[----:B------:R-:W-:Y:S01]  /*0400*/  STG.E.64 desc[UR4][R4.64], R8 ;  /* 0x0000000804007986 */ /* 0x000fe2000c101b04 */
[----:B------:R-:W-:Y:S05]  /*0410*/  EXIT ;  /* 0x000000000000794d */ /* 0x000fea0003800000 */
        .weak           $__internal_1_$__cuda_sm20_div_u64
        .type           $__internal_1_$__cuda_sm20_div_u64,@function
        .size           $__internal_1_$__cuda_sm20_div_u64,(.L_x_9 - $__internal_1_$__cuda_sm20_div_u64)
$__internal_1_$__cuda_sm20_div_u64:
[----:B------:R-:W0:Y:S02]  /*0420*/  LDCU UR4, c[0x0][0x390] ;  /* 0x00007200ff0477ac */ /* 0x000e240008000800 */
[----:B0-----:R-:W0:Y:S08]  /*0430*/  I2F.U64.RP R8, UR4 ;  /* 0x0000000400087d12 */ /* 0x001e300008309000 */
        /* <DEDUP_REMOVED lines=32> */
[----:B------:R-:W-:-:S04]  /*0640*/  IMAD.WIDE.U32 R4, RZ, R7, R4 ;  /* 0x00000007ff047225 */ /* 0x000fc800078e0004 */
[----:B------:R-:W-:-:S04]  /*0650*/  IMAD.HI.U32 R4, P0, R9, R2, R4 ;  /* 0x0000000209047227 */ /* 0x000fc80007800004 */
[----:B------:R-:W-:Y:S01]  /*0660*/  IMAD.X R6, RZ, RZ, RZ, P0 ;  /* 0x000000ffff067224 */ /* 0x000fe200000e06ff */
[----:B------:R-:W-:-:S04]  /*0670*/  IADD3 R7, P1, PT, RZ, R4, RZ ;  /* 0x00000004ff077210 */ /* 0x000fc80007f3e0ff */
[----:B------:R-:W-:Y:S01]  /*0680*/  IADD3.X R6, PT, PT, RZ, R6, RZ, P1, !PT ;  /* 0x00000006ff067210 */ /* 0x000fe20000ffe4ff */
[----:B------:R-:W-:-:S04]  /*0690*/  IMAD.WIDE.U32 R4, R7, UR4, RZ ;  /* 0x0000000407047c25 */ /* 0x000fc8000f8e00ff */
[----:B------:R-:W-:Y:S01]  /*06a0*/  IMAD R5, R7, UR5, R5 ;  /* 0x0000000507057c24 */ /* 0x000fe2000f8e0205 */
[----:B------:R-:W-:-:S03]  /*06b0*/  IADD3 R11, P1, PT, -R4, R2, RZ ;  /* 0x00000002040b7210 */ /* 0x000fc60007f3e1ff */
[----:B------:R-:W-:Y:S01]  /*06c0*/  IMAD R5, R6, UR4, R5 ;  /* 0x0000000406057c24 */ /* 0x000fe2000f8e0205 */
[C---:B------:R-:W-:Y:S02]  /*06d0*/  ISETP.GE.U32.AND P0, PT, R11.reuse, UR4, PT ;  /* 0x000000040b007c0c */ /* 0x040fe4000bf06070 */
[----:B------:R-:W-:Y:S01]  /*06e0*/  IADD3 R8, P2, PT, R11, -UR4, RZ ;  /* 0x800000040b087c10 */ /* 0x000fe2000ff5e0ff */
[----:B------:R-:W-:Y:S01]  /*06f0*/  IMAD.X R13, RZ, RZ, ~R5, P1 ;  /* 0x000000ffff0d7224 */ /* 0x000fe200008e0e05 */
[----:B------:R-:W-:-:S04]  /*0700*/  IADD3 R4, P1, PT, R7, 0x1, RZ ;  /* 0x0000000107047810 */ /* 0x000fc80007f3e0ff */
[C---:B------:R-:W-:Y:S02]  /*0710*/  ISETP.GE.U32.AND.EX P0, PT, R13.reuse, UR5, PT, P0 ;  /* 0x000000050d007c0c */ /* 0x040fe4000bf06100 */
[----:B------:R-:W-:Y:S02]  /*0720*/  IADD3.X R10, PT, PT, R13, ~UR5, RZ, P2, !PT ;  /* 0x800000050d0a7c10 */ /* 0x000fe400097fe4ff */
[----:B------:R-:W-:Y:S02]  /*0730*/  IADD3.X R9, PT, PT, RZ, R6, RZ, P1, !PT ;  /* 0x00000006ff097210 */ /* 0x000fe40000ffe4ff */
[----:B------:R-:W-:Y:S02]  /*0740*/  SEL R8, R8, R11, P0 ;  /* 0x0000000b08087207 */ /* 0x000fe40000000000 */
[----:B------:R-:W-:Y:S02]  /*0750*/  SEL R5, R4, R7, P0 ;  /* 0x0000000704057207 */ /* 0x000fe40000000000 */
[----:B------:R-:W-:-:S02]  /*0760*/  SEL R7, R10, R13, P0 ;  /* 0x0000000d0a077207 */ /* 0x000fc40000000000 */
[----:B------:R-:W-:Y:S02]  /*0770*/  SEL R4, R9, R6, P0 ;  /* 0x0000000609047207 */ /* 0x000fe40000000000 */
[----:B------:R-:W-:Y:S02]  /*0780*/  ISETP.GE.U32.AND P0, PT, R8, UR4, PT ;  /* 0x0000000408007c0c */ /* 0x000fe4000bf06070 */
[----:B------:R-:W-:Y:S02]  /*0790*/  IADD3 R6, P2, PT, R5, 0x1, RZ ;  /* 0x0000000105067810 */ /* 0x000fe40007f5e0ff */
[----:B------:R-:W-:Y:S02]  /*07a0*/  ISETP.GE.U32.AND.EX P0, PT, R7, UR5, PT, P0 ;  /* 0x0000000507007c0c */ /* 0x000fe4000bf06100 */
[----:B------:R-:W-:Y:S01]  /*07b0*/  ISETP.NE.U32.AND P1, PT, RZ, UR4, PT ;  /* 0x00000004ff007c0c */ /* 0x000fe2000bf25070 */
[----:B------:R-:W-:Y:S01]  /*07c0*/  IMAD.X R7, RZ, RZ, R4, P2 ;  /* 0x000000ffff077224 */ /* 0x000fe200010e0604 */
[----:B------:R-:W-:Y:S01]  /*07d0*/  SEL R6, R6, R5, P0 ;  /* 0x0000000506067207 */ /* 0x000fe20000000000 */
[----:B------:R-:W-:Y:S01]  /*07e0*/  HFMA2 R5, -RZ, RZ, 0, 0 ;  /* 0x00000000ff057431 */ /* 0x000fe200000001ff */
[----:B------:R-:W-:-:S02]  /*07f0*/  ISETP.NE.AND.EX P1, PT, RZ, UR5, PT, P1 ;  /* 0x00000005ff007c0c */ /* 0x000fc4000bf25310 */
[----:B------:R-:W-:Y:S02]  /*0800*/  SEL R7, R7, R4, P0 ;  /* 0x0000000407077207 */ /* 0x000fe40000000000 */
[----:B------:R-:W-:Y:S02]  /*0810*/  MOV R4, R0 ;  /* 0x0000000000047202 */ /* 0x000fe40000000f00 */
[----:B------:R-:W-:Y:S02]  /*0820*/  SEL R6, R6, 0xffffffff, P1 ;  /* 0xffffffff06067807 */ /* 0x000fe40000800000 */
[----:B------:R-:W-:Y:S01]  /*0830*/  SEL R7, R7, 0xffffffff, P1 ;  /* 0xffffffff07077807 */ /* 0x000fe20000800000 */
[----:B------:R-:W-:Y:S06]  /*0840*/  RET.REL.NODEC R4 `(_Z24CalculateHadamardProductPlS_i) ;  /* 0xfffffff404ec7950 */ /* 0x000fec0003c3ffff */
.L_x_7:
        /* <DEDUP_REMOVED lines=11> */
.L_x_9:


//--------------------- .nv.shared.reserved.0     --------------------------
	.section	.nv.shared.reserved.0,"aw",@nobits
	.weak		__nv_reservedSMEM_offset_0_alias
	.size		__nv_reservedSMEM_offset_0_alias, 0, 64
	.other		__nv_reservedSMEM_offset_0_alias,@"STO_CUDA_RESERVED_SHARED STV_DEFAULT"
__nv_reservedSMEM_offset_0_alias:
	.zero		0
	.zero		64


//--------------------- .nv.constant0._Z20CalculateFinalMatrixPlS_i --------------------------
	.section	.nv.constant0._Z20CalculateFinalMatrixPlS_i,"a",@progbits
	.sectionflags	@""
	.align	4
.nv.constant0._Z20CalculateFinalMatrixPlS_i:
	.zero		916


//--------------------- .nv.constant0._Z16FindWeightMatrixPlS_i --------------------------
	.section	.nv.constant0._Z16FindWeightMatrixPlS_i,"a",@progbits
	.sectionflags	@""
	.align	4
.nv.constant0._Z16FindWeightMatrixPlS_i:
	.zero		916


//--------------------- .nv.constant0._Z24CalculateHadamardProductPlS_i --------------------------
	.section	.nv.constant0._Z24CalculateHadamardProductPlS_i,"a",@progbits
	.sectionflags	@""
	.align	4
.nv.constant0._Z24CalculateHadamardProductPlS_i:
	.zero		916


//--------------------- SYMBOLS --------------------------

	.type		.nv.reservedSmem.offset0,@object
	.size		.nv.reservedSmem.offset0,0x4
